
	.version 1.4
.target sm_10, map_f64_to_f32

	


	
	


	
	
	
	
	
	
	

.file	1	"<command-line>"
.file	2	"/tmp/tmpxft_0000148d_00000000-6_cuda.cudafe2.gpu"
.file	3	"/usr/lib/gcc/x86_64-linux-gnu/4.6/include/stddef.h"
.file	4	"/home/gpgpu-sim/cuda/toolkit/4.2/cuda/bin/../include/crt/device_runtime.h"
.file	5	"/home/gpgpu-sim/cuda/toolkit/4.2/cuda/bin/../include/host_defines.h"
.file	6	"/home/gpgpu-sim/cuda/toolkit/4.2/cuda/bin/../include/builtin_types.h"
.file	7	"/home/gpgpu-sim/cuda/toolkit/4.2/cuda/bin/../include/device_types.h"
.file	8	"/home/gpgpu-sim/cuda/toolkit/4.2/cuda/bin/../include/driver_types.h"
.file	9	"/home/gpgpu-sim/cuda/toolkit/4.2/cuda/bin/../include/surface_types.h"
.file	10	"/home/gpgpu-sim/cuda/toolkit/4.2/cuda/bin/../include/texture_types.h"
.file	11	"/home/gpgpu-sim/cuda/toolkit/4.2/cuda/bin/../include/vector_types.h"
.file	12	"/home/gpgpu-sim/cuda/toolkit/4.2/cuda/bin/../include/device_launch_parameters.h"
.file	13	"/home/gpgpu-sim/cuda/toolkit/4.2/cuda/bin/../include/crt/storage_class.h"
.file	14	"cuda.cu"
.file	15	"/home/gpgpu-sim/cuda/toolkit/4.2/cuda/bin/../include/common_functions.h"
.file	16	"/home/gpgpu-sim/cuda/toolkit/4.2/cuda/bin/../include/math_functions.h"
.file	17	"/home/gpgpu-sim/cuda/toolkit/4.2/cuda/bin/../include/math_constants.h"
.file	18	"/home/gpgpu-sim/cuda/toolkit/4.2/cuda/bin/../include/device_functions.h"
.file	19	"/home/gpgpu-sim/cuda/toolkit/4.2/cuda/bin/../include/sm_11_atomic_functions.h"
.file	20	"/home/gpgpu-sim/cuda/toolkit/4.2/cuda/bin/../include/sm_12_atomic_functions.h"
.file	21	"/home/gpgpu-sim/cuda/toolkit/4.2/cuda/bin/../include/sm_13_double_functions.h"
.file	22	"/home/gpgpu-sim/cuda/toolkit/4.2/cuda/bin/../include/sm_20_atomic_functions.h"
.file	23	"/home/gpgpu-sim/cuda/toolkit/4.2/cuda/bin/../include/sm_20_intrinsics.h"
.file	24	"/home/gpgpu-sim/cuda/toolkit/4.2/cuda/bin/../include/sm_30_intrinsics.h"
.file	25	"/home/gpgpu-sim/cuda/toolkit/4.2/cuda/bin/../include/surface_functions.h"
.file	26	"/home/gpgpu-sim/cuda/toolkit/4.2/cuda/bin/../include/texture_fetch_functions.h"
.file	27	"/home/gpgpu-sim/cuda/toolkit/4.2/cuda/bin/../include/math_functions_dbl_ptx1.h"


.entry _Z15update_positionPfS_S_S_i (
.param .u64 __cudaparm__Z15update_positionPfS_S_S_i_x,
.param .u64 __cudaparm__Z15update_positionPfS_S_S_i_y,
.param .u64 __cudaparm__Z15update_positionPfS_S_S_i_vx,
.param .u64 __cudaparm__Z15update_positionPfS_S_S_i_vy,
.param .s32 __cudaparm__Z15update_positionPfS_S_S_i_n)
{
.reg .u16 %rh<4>;
.reg .u32 %r<6>;
.reg .u64 %rd<12>;
.reg .f32 %f<14>;
.reg .pred %p<7>;
.loc	14	29	0
$LDWbegin__Z15update_positionPfS_S_S_i:
mov.u16 %rh1, %ctaid.x;
mov.u16 %rh2, %ntid.x;
mul.wide.u16 %r1, %rh1, %rh2;
cvt.u32.u16 %r2, %tid.x;
add.u32 %r3, %r2, %r1;
ld.param.s32 %r4, [__cudaparm__Z15update_positionPfS_S_S_i_n];
setp.le.s32 %p1, %r4, %r3;
@%p1 bra $Lt_0_4098;
.loc	14	36	0
cvt.s64.s32 %rd1, %r3;
mul.wide.s32 %rd2, %r3, 4;
ld.param.u64 %rd3, [__cudaparm__Z15update_positionPfS_S_S_i_vx];
add.u64 %rd4, %rd3, %rd2;
ld.global.f32 %f1, [%rd4+0];
.loc	14	37	0
ld.param.u64 %rd5, [__cudaparm__Z15update_positionPfS_S_S_i_vy];
add.u64 %rd6, %rd5, %rd2;
ld.global.f32 %f2, [%rd6+0];
.loc	14	39	0
ld.param.u64 %rd7, [__cudaparm__Z15update_positionPfS_S_S_i_x];
add.u64 %rd8, %rd7, %rd2;
ld.global.f32 %f3, [%rd8+0];
mov.f32 %f4, 0f3a03126f; 
	mad.f32 %f5, %f4, %f1, %f3;
.loc	14	40	0
ld.param.u64 %rd9, [__cudaparm__Z15update_positionPfS_S_S_i_y];
add.u64 %rd10, %rd9, %rd2;
ld.global.f32 %f6, [%rd10+0];
mov.f32 %f7, 0f3a03126f; 
	mad.f32 %f8, %f7, %f2, %f6;
mov.f32 %f9, 0f457a0000; 
	setp.gt.f32 %p2, %f5, %f9;
@!%p2 bra $Lt_0_4866;
.loc	14	45	0
neg.f32 %f1, %f1;
mov.f32 %f5, 0f457a0000; 
	bra.uni $Lt_0_4610;
$Lt_0_4866:
mov.f32 %f10, 0f00000000; 
	setp.lt.f32 %p3, %f5, %f10;
@!%p3 bra $Lt_0_5378;
.loc	14	48	0
neg.f32 %f1, %f1;
mov.f32 %f5, 0f00000000; 
	bra.uni $Lt_0_5122;
$Lt_0_5378:
mov.f32 %f11, 0f457a0000; 
	setp.gt.f32 %p4, %f8, %f11;
@!%p4 bra $Lt_0_5890;
.loc	14	51	0
neg.f32 %f2, %f2;
mov.f32 %f8, 0f457a0000; 
	bra.uni $Lt_0_5634;
$Lt_0_5890:
mov.f32 %f12, 0f00000000; 
	setp.lt.f32 %p5, %f8, %f12;
@!%p5 bra $Lt_0_6146;
.loc	14	54	0
neg.f32 %f2, %f2;
mov.f32 %f8, 0f00000000; 
$Lt_0_6146:
$Lt_0_5634:
$Lt_0_5122:
$Lt_0_4610:
.loc	14	59	0
st.global.f32 [%rd8+0], %f5;
.loc	14	60	0
st.global.f32 [%rd10+0], %f8;
.loc	14	61	0
st.global.f32 [%rd4+0], %f1;
.loc	14	62	0
st.global.f32 [%rd6+0], %f2;
$Lt_0_4098:
.loc	14	64	0
exit;
$LDWend__Z15update_positionPfS_S_S_i:
} 

.entry _Z15update_velocityPfS_S_S_S_i (
.param .u64 __cudaparm__Z15update_velocityPfS_S_S_S_i_m,
.param .u64 __cudaparm__Z15update_velocityPfS_S_S_S_i_x,
.param .u64 __cudaparm__Z15update_velocityPfS_S_S_S_i_y,
.param .u64 __cudaparm__Z15update_velocityPfS_S_S_S_i_vx,
.param .u64 __cudaparm__Z15update_velocityPfS_S_S_S_i_vy,
.param .s32 __cudaparm__Z15update_velocityPfS_S_S_S_i_n)
{
.reg .u16 %rh<4>;
.reg .u32 %r<10>;
.reg .u64 %rd<20>;
.reg .f32 %f<46>;
.reg .pred %p<7>;
.loc	14	66	0
$LDWbegin__Z15update_velocityPfS_S_S_S_i:
mov.u16 %rh1, %ctaid.x;
mov.u16 %rh2, %ntid.x;
mul.wide.u16 %r1, %rh1, %rh2;
cvt.u32.u16 %r2, %tid.x;
add.u32 %r3, %r2, %r1;
ld.param.s32 %r4, [__cudaparm__Z15update_velocityPfS_S_S_S_i_n];
setp.le.s32 %p1, %r4, %r3;
@%p1 bra $Lt_1_3586;
.loc	14	76	0
cvt.s64.s32 %rd1, %r3;
mul.wide.s32 %rd2, %r3, 4;
ld.param.u64 %rd3, [__cudaparm__Z15update_velocityPfS_S_S_S_i_m];
add.u64 %rd4, %rd2, %rd3;
ld.global.f32 %f1, [%rd4+0];
.loc	14	77	0
ld.param.u64 %rd5, [__cudaparm__Z15update_velocityPfS_S_S_S_i_x];
add.u64 %rd6, %rd2, %rd5;
ld.global.f32 %f2, [%rd6+0];
.loc	14	78	0
ld.param.u64 %rd7, [__cudaparm__Z15update_velocityPfS_S_S_S_i_y];
add.u64 %rd8, %rd2, %rd7;
ld.global.f32 %f3, [%rd8+0];
ld.param.u64 %rd9, [__cudaparm__Z15update_velocityPfS_S_S_S_i_vx];
add.u64 %rd10, %rd2, %rd9;
ld.param.u64 %rd11, [__cudaparm__Z15update_velocityPfS_S_S_S_i_vy];
add.u64 %rd12, %rd2, %rd11;
ld.global.f32 %f4, [%rd10+0];
mov.u32 %r5, 0;
.loc	14	66	0
ld.param.s32 %r4, [__cudaparm__Z15update_velocityPfS_S_S_S_i_n];
.loc	14	78	0
setp.le.s32 %p2, %r4, %r5;
@%p2 bra $Lt_1_6146;
.loc	14	66	0
ld.param.s32 %r4, [__cudaparm__Z15update_velocityPfS_S_S_S_i_n];
.loc	14	78	0
mov.s32 %r6, %r4;
ld.global.f32 %f5, [%rd12+0];
mov.f32 %f6, 0f4cbebc20; 
	mul.f32 %f7, %f1, %f6;
mov.s64 %rd13, 0;
mov.s32 %r7, 0;
mov.f32 %f8, 0f00000000; 
	mov.f32 %f9, 0f00000000; 
	mov.s32 %r8, %r6;
$Lt_1_4610:

	.loc	14	76	0
ld.param.u64 %rd3, [__cudaparm__Z15update_velocityPfS_S_S_S_i_m];
.loc	14	85	0
add.u64 %rd14, %rd13, %rd3;
ld.global.f32 %f10, [%rd14+0];
.loc	14	77	0
ld.param.u64 %rd5, [__cudaparm__Z15update_velocityPfS_S_S_S_i_x];
.loc	14	86	0
add.u64 %rd15, %rd13, %rd5;
ld.global.f32 %f11, [%rd15+0];
.loc	14	78	0
ld.param.u64 %rd7, [__cudaparm__Z15update_velocityPfS_S_S_S_i_y];
.loc	14	87	0
add.u64 %rd16, %rd13, %rd7;
ld.global.f32 %f12, [%rd16+0];
.loc	14	97	0
sub.f32 %f13, %f11, %f2;
sub.f32 %f14, %f12, %f3;
mul.f32 %f15, %f7, %f10;
mul.f32 %f16, %f14, %f14;
mad.f32 %f17, %f13, %f13, %f16;
mov.f32 %f18, 0f3727c5ac; 
	add.f32 %f19, %f17, %f18;
sqrt.approx.f32 %f20, %f19;
rcp.approx.f32 %f21, %f20;
mul.f32 %f22, %f15, %f21;
mul.f32 %f23, %f21, %f22;
mul.f32 %f24, %f21, %f23;
mad.f32 %f9, %f13, %f24, %f9;
.loc	14	98	0
mad.f32 %f8, %f14, %f24, %f8;
mov.f32 %f25, 0f40800000; 
	setp.lt.f32 %p3, %f19, %f25;
@!%p3 bra $Lt_1_5378;
setp.eq.s32 %p4, %r7, %r3;
@%p4 bra $Lt_1_5378;
.loc	14	105	0
add.f32 %f26, %f1, %f1;
add.f32 %f27, %f1, %f10;
mul.f32 %f28, %f26, %f10;
div.full.f32 %f29, %f28, %f27;
mov.f32 %f30, 0f3a03126f; 
	div.full.f32 %f31, %f29, %f30;
.loc	14	78	0
ld.param.u64 %rd9, [__cudaparm__Z15update_velocityPfS_S_S_S_i_vx];
.loc	14	105	0
add.u64 %rd17, %rd13, %rd9;
ld.global.f32 %f32, [%rd17+0];
sub.f32 %f33, %f32, %f4;
mad.f32 %f9, %f31, %f33, %f9;
.loc	14	78	0
ld.param.u64 %rd11, [__cudaparm__Z15update_velocityPfS_S_S_S_i_vy];
.loc	14	106	0
add.u64 %rd18, %rd13, %rd11;
ld.global.f32 %f34, [%rd18+0];
sub.f32 %f35, %f34, %f5;
mad.f32 %f8, %f31, %f35, %f8;
$Lt_1_5378:
$Lt_1_4866:
add.s32 %r7, %r7, 1;
add.u64 %rd13, %rd13, 4;
.loc	14	66	0
ld.param.s32 %r4, [__cudaparm__Z15update_velocityPfS_S_S_S_i_n];
.loc	14	106	0
setp.ne.s32 %p5, %r7, %r4;
@%p5 bra $Lt_1_4610;
bra.uni $Lt_1_4098;
$Lt_1_6146:
mov.f32 %f8, 0f00000000; 
	mov.f32 %f9, 0f00000000; 
$Lt_1_4098:
.loc	14	112	0
mov.f32 %f36, 0f3a03126f; 
	mul.f32 %f37, %f9, %f36;
div.full.f32 %f38, %f37, %f1;
add.f32 %f39, %f4, %f38;
st.global.f32 [%rd10+0], %f39;
.loc	14	113	0
ld.global.f32 %f40, [%rd12+0];
mov.f32 %f41, 0f3a03126f; 
	mul.f32 %f42, %f8, %f41;
div.full.f32 %f43, %f42, %f1;
add.f32 %f44, %f40, %f43;
st.global.f32 [%rd12+0], %f44;
$Lt_1_3586:
.loc	14	116	0
exit;
$LDWend__Z15update_velocityPfS_S_S_S_i:
} 



// ===== COMPILED SASS (sm_100) =====

	.target	sm_100

	.elftype	@"ET_EXEC"


//--------------------- .note.nv.tkinfo           --------------------------
	.section	.note.nv.tkinfo,"",@"SHT_NOTE"
	.sectionflags	@"SHF_NOTE_NV_TKINFO"
	.tkinfo
        /*0018*/ 	.word	0x00000002
        /*0030*/ 	.string	""
        /*0030*/ 	.string	"ptxas"
        /*0030*/ 	.string	"Cuda compilation tools, release 13.0, V13.0.88"
        /*0030*/ 	.string	"Build cuda_13.0.r13.0/compiler.36424714_0"
        /*0030*/ 	.string	"-arch sm_100 "



//--------------------- .note.nv.cuinfo           --------------------------
	.section	.note.nv.cuinfo,"",@"SHT_NOTE"
	.sectionflags	@"SHF_NOTE_NV_CUINFO"
        /*0018*/ 	.short	0x0002
        /*001a*/ 	.short	0x000a
        /*001c*/ 	.short	0x0082
	.zero		2


//--------------------- .nv.info                  --------------------------
	.section	.nv.info,"",@"SHT_CUDA_INFO"
	.align	4


	//----- nvinfo : EIATTR_REGCOUNT
	.align		4
        /*0000*/ 	.byte	0x04, 0x2f
        /*0002*/ 	.short	(.L_1 - .L_0)
	.align		4
.L_0:
        /*0004*/ 	.word	index@(_Z15update_positionPfS_S_S_i)
        /*0008*/ 	.word	0x00000014


	//----- nvinfo : EIATTR_FRAME_SIZE
	.align		4
.L_1:
        /*000c*/ 	.byte	0x04, 0x11
        /*000e*/ 	.short	(.L_3 - .L_2)
	.align		4
.L_2:
        /*0010*/ 	.word	index@(_Z15update_positionPfS_S_S_i)
        /*0014*/ 	.word	0x00000000


	//----- nvinfo : EIATTR_REGCOUNT
	.align		4
.L_3:
        /*0018*/ 	.byte	0x04, 0x2f
        /*001a*/ 	.short	(.L_5 - .L_4)
	.align		4
.L_4:
        /*001c*/ 	.word	index@(_Z15update_velocityPfS_S_S_S_i)
        /*0020*/ 	.word	0x0000001a


	//----- nvinfo : EIATTR_FRAME_SIZE
	.align		4
.L_5:
        /*0024*/ 	.byte	0x04, 0x11
        /*0026*/ 	.short	(.L_7 - .L_6)
	.align		4
.L_6:
        /*0028*/ 	.word	index@(_Z15update_velocityPfS_S_S_S_i)
        /*002c*/ 	.word	0x00000000


	//----- nvinfo : EIATTR_MIN_STACK_SIZE
	.align		4
.L_7:
        /*0030*/ 	.byte	0x04, 0x12
        /*0032*/ 	.short	(.L_9 - .L_8)
	.align		4
.L_8:
        /*0034*/ 	.word	index@(_Z15update_velocityPfS_S_S_S_i)
        /*0038*/ 	.word	0x00000000


	//----- nvinfo : EIATTR_MIN_STACK_SIZE
	.align		4
.L_9:
        /*003c*/ 	.byte	0x04, 0x12
        /*003e*/ 	.short	(.L_11 - .L_10)
	.align		4
.L_10:
        /*0040*/ 	.word	index@(_Z15update_positionPfS_S_S_i)
        /*0044*/ 	.word	0x00000000
.L_11:


//--------------------- .nv.compat                --------------------------
	.section	.nv.compat,"",@"SHT_CUDA_COMPAT_INFO"
	.align	4
        /*0000*/ 	.byte	0x02, 0x09, 0x00, 0x00, 0x02, 0x02, 0x01, 0x00, 0x02, 0x05, 0x05, 0x00, 0x03, 0x07, 0x01, 0x01
        /*0010*/ 	.byte	0x02, 0x03, 0x00, 0x00, 0x02, 0x06, 0x01, 0x00, 0x04, 0x0b, 0x08, 0x00, 0x01, 0x00, 0x00, 0x00
        /*0020*/ 	.byte	0x00, 0x00, 0x00, 0x00


//--------------------- .nv.info._Z15update_velocityPfS_S_S_S_i --------------------------
	.section	.nv.info._Z15update_velocityPfS_S_S_S_i,"",@"SHT_CUDA_INFO"
	.sectionflags	@""
	.align	4


	//----- nvinfo : EIATTR_CUDA_API_VERSION
	.align		4
        /*0000*/ 	.byte	0x04, 0x37
        /*0002*/ 	.short	(.L_13 - .L_12)
.L_12:
        /*0004*/ 	.word	0x00000082


	//----- nvinfo : EIATTR_KPARAM_INFO
	.align		4
.L_13:
        /*0008*/ 	.byte	0x04, 0x17
        /*000a*/ 	.short	(.L_15 - .L_14)
.L_14:
        /*000c*/ 	.word	0x00000000
        /*0010*/ 	.short	0x0005
        /*0012*/ 	.short	0x0028
        /*0014*/ 	.byte	0x00, 0xf0, 0x11, 0x00


	//----- nvinfo : EIATTR_KPARAM_INFO
	.align		4
.L_15:
        /*0018*/ 	.byte	0x04, 0x17
        /*001a*/ 	.short	(.L_17 - .L_16)
.L_16:
        /*001c*/ 	.word	0x00000000
        /*0020*/ 	.short	0x0004
        /*0022*/ 	.short	0x0020
        /*0024*/ 	.byte	0x00, 0xf0, 0x21, 0x00


	//----- nvinfo : EIATTR_KPARAM_INFO
	.align		4
.L_17:
        /*0028*/ 	.byte	0x04, 0x17
        /*002a*/ 	.short	(.L_19 - .L_18)
.L_18:
        /*002c*/ 	.word	0x00000000
        /*0030*/ 	.short	0x0003
        /*0032*/ 	.short	0x0018
        /*0034*/ 	.byte	0x00, 0xf0, 0x21, 0x00


	//----- nvinfo : EIATTR_KPARAM_INFO
	.align		4
.L_19:
        /*0038*/ 	.byte	0x04, 0x17
        /*003a*/ 	.short	(.L_21 - .L_20)
.L_20:
        /*003c*/ 	.word	0x00000000
        /*0040*/ 	.short	0x0002
        /*0042*/ 	.short	0x0010
        /*0044*/ 	.byte	0x00, 0xf0, 0x21, 0x00


	//----- nvinfo : EIATTR_KPARAM_INFO
	.align		4
.L_21:
        /*0048*/ 	.byte	0x04, 0x17
        /*004a*/ 	.short	(.L_23 - .L_22)
.L_22:
        /*004c*/ 	.word	0x00000000
        /*0050*/ 	.short	0x0001
        /*0052*/ 	.short	0x0008
        /*0054*/ 	.byte	0x00, 0xf0, 0x21, 0x00


	//----- nvinfo : EIATTR_KPARAM_INFO
	.align		4
.L_23:
        /*0058*/ 	.byte	0x04, 0x17
        /*005a*/ 	.short	(.L_25 - .L_24)
.L_24:
        /*005c*/ 	.word	0x00000000
        /*0060*/ 	.short	0x0000
        /*0062*/ 	.short	0x0000
        /*0064*/ 	.byte	0x00, 0xf0, 0x21, 0x00


	//----- nvinfo : EIATTR_SPARSE_MMA_MASK
	.align		4
.L_25:
        /*0068*/ 	.byte	0x03, 0x50
        /*006a*/ 	.short	0x0000


	//----- nvinfo : EIATTR_MAXREG_COUNT
	.align		4
        /*006c*/ 	.byte	0x03, 0x1b
        /*006e*/ 	.short	0x00ff


	//----- nvinfo : EIATTR_MERCURY_ISA_VERSION
	.align		4
        /*0070*/ 	.byte	0x03, 0x5f
        /*0072*/ 	.short	0x0101


	//----- nvinfo : EIATTR_VRC_CTA_INIT_COUNT
	.align		4
        /*0074*/ 	.byte	0x02, 0x4a
	.zero		1
	.zero		1


	//----- nvinfo : EIATTR_EXIT_INSTR_OFFSETS
	.align		4
        /*0078*/ 	.byte	0x04, 0x1c
        /*007a*/ 	.short	(.L_27 - .L_26)


	//   ....[0]....
.L_26:
        /*007c*/ 	.word	0x000000a0


	//   ....[1]....
        /*0080*/ 	.word	0x00000730


	//----- nvinfo : EIATTR_CRS_STACK_SIZE
	.align		4
.L_27:
        /*0084*/ 	.byte	0x04, 0x1e
        /*0086*/ 	.short	(.L_29 - .L_28)
.L_28:
        /*0088*/ 	.word	0x00000000


	//----- nvinfo : EIATTR_CBANK_PARAM_SIZE
	.align		4
.L_29:
        /*008c*/ 	.byte	0x03, 0x19
        /*008e*/ 	.short	0x002c


	//----- nvinfo : EIATTR_PARAM_CBANK
	.align		4
        /*0090*/ 	.byte	0x04, 0x0a
        /*0092*/ 	.short	(.L_31 - .L_30)
	.align		4
.L_30:
        /*0094*/ 	.word	index@(.nv.constant0._Z15update_velocityPfS_S_S_S_i)
        /*0098*/ 	.short	0x0380
        /*009a*/ 	.short	0x002c


	//----- nvinfo : EIATTR_SW_WAR
	.align		4
.L_31:
        /*009c*/ 	.byte	0x04, 0x36
        /*009e*/ 	.short	(.L_33 - .L_32)
.L_32:
        /*00a0*/ 	.word	0x00000008
.L_33:


//--------------------- .nv.info._Z15update_positionPfS_S_S_i --------------------------
	.section	.nv.info._Z15update_positionPfS_S_S_i,"",@"SHT_CUDA_INFO"
	.sectionflags	@""
	.align	4


	//----- nvinfo : EIATTR_CUDA_API_VERSION
	.align		4
        /*0000*/ 	.byte	0x04, 0x37
        /*0002*/ 	.short	(.L_35 - .L_34)
.L_34:
        /*0004*/ 	.word	0x00000082


	//----- nvinfo : EIATTR_KPARAM_INFO
	.align		4
.L_35:
        /*0008*/ 	.byte	0x04, 0x17
        /*000a*/ 	.short	(.L_37 - .L_36)
.L_36:
        /*000c*/ 	.word	0x00000000
        /*0010*/ 	.short	0x0004
        /*0012*/ 	.short	0x0020
        /*0014*/ 	.byte	0x00, 0xf0, 0x11, 0x00


	//----- nvinfo : EIATTR_KPARAM_INFO
	.align		4
.L_37:
        /*0018*/ 	.byte	0x04, 0x17
        /*001a*/ 	.short	(.L_39 - .L_38)
.L_38:
        /*001c*/ 	.word	0x00000000
        /*0020*/ 	.short	0x0003
        /*0022*/ 	.short	0x0018
        /*0024*/ 	.byte	0x00, 0xf0, 0x21, 0x00


	//----- nvinfo : EIATTR_KPARAM_INFO
	.align		4
.L_39:
        /*0028*/ 	.byte	0x04, 0x17
        /*002a*/ 	.short	(.L_41 - .L_40)
.L_40:
        /*002c*/ 	.word	0x00000000
        /*0030*/ 	.short	0x0002
        /*0032*/ 	.short	0x0010
        /*0034*/ 	.byte	0x00, 0xf0, 0x21, 0x00


	//----- nvinfo : EIATTR_KPARAM_INFO
	.align		4
.L_41:
        /*0038*/ 	.byte	0x04, 0x17
        /*003a*/ 	.short	(.L_43 - .L_42)
.L_42:
        /*003c*/ 	.word	0x00000000
        /*0040*/ 	.short	0x0001
        /*0042*/ 	.short	0x0008
        /*0044*/ 	.byte	0x00, 0xf0, 0x21, 0x00


	//----- nvinfo : EIATTR_KPARAM_INFO
	.align		4
.L_43:
        /*0048*/ 	.byte	0x04, 0x17
        /*004a*/ 	.short	(.L_45 - .L_44)
.L_44:
        /*004c*/ 	.word	0x00000000
        /*0050*/ 	.short	0x0000
        /*0052*/ 	.short	0x0000
        /*0054*/ 	.byte	0x00, 0xf0, 0x21, 0x00


	//----- nvinfo : EIATTR_SPARSE_MMA_MASK
	.align		4
.L_45:
        /*0058*/ 	.byte	0x03, 0x50
        /*005a*/ 	.short	0x0000


	//----- nvinfo : EIATTR_MAXREG_COUNT
	.align		4
        /*005c*/ 	.byte	0x03, 0x1b
        /*005e*/ 	.short	0x00ff


	//----- nvinfo : EIATTR_MERCURY_ISA_VERSION
	.align		4
        /*0060*/ 	.byte	0x03, 0x5f
        /*0062*/ 	.short	0x0101


	//----- nvinfo : EIATTR_VRC_CTA_INIT_COUNT
	.align		4
        /*0064*/ 	.byte	0x02, 0x4a
	.zero		1
	.zero		1


	//----- nvinfo : EIATTR_EXIT_INSTR_OFFSETS
	.align		4
        /*0068*/ 	.byte	0x04, 0x1c
        /*006a*/ 	.short	(.L_47 - .L_46)


	//   ....[0]....
.L_46:
        /*006c*/ 	.word	0x000000a0


	//   ....[1]....
        /*0070*/ 	.word	0x000002f0


	//----- nvinfo : EIATTR_CRS_STACK_SIZE
	.align		4
.L_47:
        /*0074*/ 	.byte	0x04, 0x1e
        /*0076*/ 	.short	(.L_49 - .L_48)
.L_48:
        /*0078*/ 	.word	0x00000000


	//----- nvinfo : EIATTR_CBANK_PARAM_SIZE
	.align		4
.L_49:
        /*007c*/ 	.byte	0x03, 0x19
        /*007e*/ 	.short	0x0024


	//----- nvinfo : EIATTR_PARAM_CBANK
	.align		4
        /*0080*/ 	.byte	0x04, 0x0a
        /*0082*/ 	.short	(.L_51 - .L_50)
	.align		4
.L_50:
        /*0084*/ 	.word	index@(.nv.constant0._Z15update_positionPfS_S_S_i)
        /*0088*/ 	.short	0x0380
        /*008a*/ 	.short	0x0024


	//----- nvinfo : EIATTR_SW_WAR
	.align		4
.L_51:
        /*008c*/ 	.byte	0x04, 0x36
        /*008e*/ 	.short	(.L_53 - .L_52)
.L_52:
        /*0090*/ 	.word	0x00000008
.L_53:


//--------------------- .nv.callgraph             --------------------------
	.section	.nv.callgraph,"",@"SHT_CUDA_CALLGRAPH"
	.align	4
	.sectionentsize	8
	.align		4
        /*0000*/ 	.word	0x00000000
	.align		4
        /*0004*/ 	.word	0xffffffff
	.align		4
        /*0008*/ 	.word	0x00000000
	.align		4
        /*000c*/ 	.word	0xfffffffe
	.align		4
        /*0010*/ 	.word	0x00000000
	.align		4
        /*0014*/ 	.word	0xfffffffd
	.align		4
        /*0018*/ 	.word	0x00000000
	.align		4
        /*001c*/ 	.word	0xfffffffc


//--------------------- .text._Z15update_velocityPfS_S_S_S_i --------------------------
	.section	.text._Z15update_velocityPfS_S_S_S_i,"ax",@progbits
	.align	128
.text._Z15update_velocityPfS_S_S_S_i:
        .type           _Z15update_velocityPfS_S_S_S_i,@function
        .size           _Z15update_velocityPfS_S_S_S_i,(.L_x_9 - _Z15update_velocityPfS_S_S_S_i)
        .other          _Z15update_velocityPfS_S_S_S_i,@"STO_CUDA_ENTRY STV_DEFAULT"
_Z15update_velocityPfS_S_S_S_i:
[----:B------:R-:W-:Y:S01]  /*0000*/  LDC R1, c[0x0][0x37c] ;  /* 0x0000df00ff017b82 */ /* 0x000fe20000000800 */
[----:B------:R-:W0:Y:S07]  /*0010*/  S2R R0, SR_TID.X ;  /* 0x0000000000007919 */ /* 0x000e2e0000002100 */
[----:B------:R-:W1:Y:S01]  /*0020*/  S2UR UR4, SR_CTAID.X ;  /* 0x00000000000479c3 */ /* 0x000e620000002500 */
[----:B------:R-:W2:Y:S07]  /*0030*/  LDCU UR5, c[0x0][0x3a8] ;  /* 0x00007500ff0577ac */ /* 0x000eae0008000800 */
[----:B------:R-:W3:Y:S01]  /*0040*/  LDC R3, c[0x0][0x360] ;  /* 0x0000d800ff037b82 */ /* 0x000ee20000000800 */
[----:B-1----:R-:W-:Y:S01]  /*0050*/  ULOP3.LUT UR4, UR4, 0xffff, URZ, 0xc0, !UPT ;  /* 0x0000ffff04047892 */ /* 0x002fe2000f8ec0ff */
[----:B0-----:R-:W-:-:S02]  /*0060*/  LOP3.LUT R0, R0, 0xffff, RZ, 0xc0, !PT ;  /* 0x0000ffff00007812 */ /* 0x001fc400078ec0ff */
[----:B---3--:R-:W-:-:S05]  /*0070*/  LOP3.LUT R3, R3, 0xffff, RZ, 0xc0, !PT ;  /* 0x0000ffff03037812 */ /* 0x008fca00078ec0ff */
[----:B------:R-:W-:-:S05]  /*0080*/  IMAD R0, R3, UR4, R0 ;  /* 0x0000000403007c24 */ /* 0x000fca000f8e0200 */
[----:B--2---:R-:W-:-:S13]  /*0090*/  ISETP.GE.AND P0, PT, R0, UR5, PT ;  /* 0x0000000500007c0c */ /* 0x004fda000bf06270 */
[----:B------:R-:W-:Y:S05]  /*00a0*/  @P0 EXIT ;  /* 0x000000000000094d */ /* 0x000fea0003800000 */
[----:B------:R-:W0:Y:S01]  /*00b0*/  LDC.64 R8, c[0x0][0x380] ;  /* 0x0000e000ff087b82 */ /* 0x000e220000000a00 */
[----:B------:R-:W1:Y:S07]  /*00c0*/  LDCU.64 UR12, c[0x0][0x358] ;  /* 0x00006b00ff0c77ac */ /* 0x000e6e0008000a00 */
[----:B------:R-:W2:Y:S08]  /*00d0*/  LDC.64 R2, c[0x0][0x398] ;  /* 0x0000e600ff027b82 */ /* 0x000eb00000000a00 */
[----:B------:R-:W3:Y:S01]  /*00e0*/  LDC.64 R4, c[0x0][0x3a0] ;  /* 0x0000e800ff047b82 */ /* 0x000ee20000000a00 */
[----:B0-----:R-:W-:-:S07]  /*00f0*/  IMAD.WIDE R8, R0, 0x4, R8 ;  /* 0x0000000400087825 */ /* 0x001fce00078e0208 */
[----:B------:R-:W0:Y:S01]  /*0100*/  LDC.64 R14, c[0x0][0x388] ;  /* 0x0000e200ff0e7b82 */ /* 0x000e220000000a00 */
[----:B-1----:R1:W5:Y:S01]  /*0110*/  LDG.E R7, desc[UR12][R8.64] ;  /* 0x0000000c08077981 */ /* 0x002362000c1e1900 */
[----:B--2---:R-:W-:-:S06]  /*0120*/  IMAD.WIDE R2, R0, 0x4, R2 ;  /* 0x0000000400027825 */ /* 0x004fcc00078e0202 */
[----:B------:R-:W2:Y:S01]  /*0130*/  LDC.64 R16, c[0x0][0x390] ;  /* 0x0000e400ff107b82 */ /* 0x000ea20000000a00 */
[----:B------:R1:W5:Y:S01]  /*0140*/  LDG.E R6, desc[UR12][R2.64] ;  /* 0x0000000c02067981 */ /* 0x000362000c1e1900 */
[----:B------:R-:W-:Y:S01]  /*0150*/  UISETP.GT.AND UP0, UPT, UR5, URZ, UPT ;  /* 0x000000ff0500728c */ /* 0x000fe2000bf04270 */
[----:B---3--:R-:W-:-:S08]  /*0160*/  IMAD.WIDE R4, R0, 0x4, R4 ;  /* 0x0000000400047825 */ /* 0x008fd000078e0204 */
[----:B-1----:R-:W-:Y:S05]  /*0170*/  BRA.U !UP0, `(.L_x_0) ;  /* 0x0000000508347547 */ /* 0x002fea000b800000 */
[C---:B0-----:R-:W-:Y:S01]  /*0180*/  IMAD.WIDE R14, R0.reuse, 0x4, R14 ;  /* 0x00000004000e7825 */ /* 0x041fe200078e020e */
[----:B------:R0:W5:Y:S01]  /*0190*/  LDG.E R8, desc[UR12][R4.64] ;  /* 0x0000000c04087981 */ /* 0x000162000c1e1900 */
[----:B------:R-:W1:Y:S02]  /*01a0*/  LDCU UR17, c[0x0][0x3a8] ;  /* 0x00007500ff1177ac */ /* 0x000e640008000800 */
[----:B--2---:R-:W-:Y:S01]  /*01b0*/  IMAD.WIDE R16, R0, 0x4, R16 ;  /* 0x0000000400107825 */ /* 0x004fe200078e0210 */
[----:B------:R0:W5:Y:S01]  /*01c0*/  LDG.E R9, desc[UR12][R14.64] ;  /* 0x0000000c0e097981 */ /* 0x000162000c1e1900 */
[----:B------:R-:W2:Y:S03]  /*01d0*/  LDCU.64 UR18, c[0x0][0x390] ;  /* 0x00007200ff1277ac */ /* 0x000ea60008000a00 */
[----:B------:R0:W5:Y:S02]  /*01e0*/  LDG.E R10, desc[UR12][R16.64] ;  /* 0x0000000c100a7981 */ /* 0x000164000c1e1900 */
[----:B-----5:R-:W-:Y:S01]  /*01f0*/  FMUL.FTZ R11, R7, 100000000 ;  /* 0x4cbebc20070b7820 */ /* 0x020fe20000410000 */
[----:B------:R-:W-:Y:S01]  /*0200*/  CS2R R12, SRZ ;  /* 0x00000000000c7805 */ /* 0x000fe2000001ff00 */
[----:B------:R-:W3:Y:S01]  /*0210*/  LDCU.64 UR20, c[0x0][0x398] ;  /* 0x00007300ff1477ac */ /* 0x000ee20008000a00 */
[----:B------:R-:W4:Y:S01]  /*0220*/  LDCU.64 UR22, c[0x0][0x3a0] ;  /* 0x00007400ff1677ac */ /* 0x000f220008000a00 */
[----:B------:R-:W0:Y:S01]  /*0230*/  LDCU.128 UR8, c[0x0][0x380] ;  /* 0x00007000ff0877ac */ /* 0x000e220008000c00 */
[----:B------:R-:W-:Y:S01]  /*0240*/  UMOV UR5, URZ ;  /* 0x000000ff00057c82 */ /* 0x000fe20008000000 */
[----:B------:R-:W-:Y:S01]  /*0250*/  UMOV UR6, URZ ;  /* 0x000000ff00067c82 */ /* 0x000fe20008000000 */
[----:B------:R-:W-:-:S05]  /*0260*/  UMOV UR4, URZ ;  /* 0x000000ff00047c82 */ /* 0x000fca0008000000 */
.L_x_3:
[----:B--2---:R-:W-:Y:S02]  /*0270*/  UIADD3 UR7, UP1, UPT, UR5, UR18, URZ ;  /* 0x0000001205077290 */ /* 0x004fe4000ff3e0ff */
[----:B0-----:R-:W-:Y:S02]  /*0280*/  UIADD3 UR15, UP0, UPT, UR5, UR10, URZ ;  /* 0x0000000a050f7290 */ /* 0x001fe4000ff1e0ff */
[----:B------:R-:W-:Y:S02]  /*0290*/  UIADD3.X UR14, UPT, UPT, UR6, UR19, URZ, UP1, !UPT ;  /* 0x00000013060e7290 */ /* 0x000fe40008ffe4ff */
[----:B------:R-:W-:Y:S01]  /*02a0*/  UIADD3.X UR16, UPT, UPT, UR6, UR11, URZ, UP0, !UPT ;  /* 0x0000000b06107290 */ /* 0x000fe200087fe4ff */
[----:B------:R-:W-:Y:S02]  /*02b0*/  MOV R18, UR7 ;  /* 0x0000000700127c02 */ /* 0x000fe40008000f00 */
[----:B------:R-:W-:Y:S02]  /*02c0*/  MOV R16, UR15 ;  /* 0x0000000f00107c02 */ /* 0x000fe40008000f00 */
[----:B------:R-:W-:-:S02]  /*02d0*/  MOV R19, UR14 ;  /* 0x0000000e00137c02 */ /* 0x000fc40008000f00 */
[----:B------:R-:W-:-:S04]  /*02e0*/  MOV R17, UR16 ;  /* 0x0000001000117c02 */ /* 0x000fc80008000f00 */
[----:B------:R-:W2:Y:S04]  /*02f0*/  LDG.E R19, desc[UR12][R18.64] ;  /* 0x0000000c12137981 */ /* 0x000ea8000c1e1900 */
[----:B------:R-:W5:Y:S01]  /*0300*/  LDG.E R16, desc[UR12][R16.64] ;  /* 0x0000000c10107981 */ /* 0x000f62000c1e1900 */
[----:B------:R-:W-:-:S04]  /*0310*/  UIADD3 UR7, UP0, UPT, UR5, UR8, URZ ;  /* 0x0000000805077290 */ /* 0x000fc8000ff1e0ff */
[----:B------:R-:W-:Y:S02]  /*0320*/  UIADD3.X UR14, UPT, UPT, UR6, UR9, URZ, UP0, !UPT ;  /* 0x00000009060e7290 */ /* 0x000fe400087fe4ff */
[----:B------:R-:W-:-:S04]  /*0330*/  MOV R14, UR7 ;  /* 0x00000007000e7c02 */ /* 0x000fc80008000f00 */
[----:B------:R-:W-:-:S05]  /*0340*/  MOV R15, UR14 ;  /* 0x0000000e000f7c02 */ /* 0x000fca0008000f00 */
[----:B------:R-:W3:Y:S01]  /*0350*/  LDG.E R14, desc[UR12][R14.64] ;  /* 0x0000000c0e0e7981 */ /* 0x000ee2000c1e1900 */
[----:B------:R-:W-:Y:S01]  /*0360*/  BSSY.RECONVERGENT B0, `(.L_x_1) ;  /* 0x0000028000007945 */ /* 0x000fe20003800200 */
[----:B--2---:R-:W-:Y:S01]  /*0370*/  FADD.FTZ R21, -R10, R19 ;  /* 0x000000130a157221 */ /* 0x004fe20000010100 */
[----:B-----5:R-:W-:-:S03]  /*0380*/  FADD.FTZ R20, -R9, R16 ;  /* 0x0000001009147221 */ /* 0x020fc60000010100 */
[----:B------:R-:W-:-:S04]  /*0390*/  FMUL.FTZ R23, R21, R21 ;  /* 0x0000001515177220 */ /* 0x000fc80000410000 */
[----:B------:R-:W-:-:S04]  /*03a0*/  FFMA.FTZ R23, R20, R20, R23 ;  /* 0x0000001414177223 */ /* 0x000fc80000010017 */
[----:B------:R-:W-:-:S04]  /*03b0*/  FADD.FTZ R23, R23, 9.9999997473787516356e-06 ;  /* 0x3727c5ac17177421 */ /* 0x000fc80000010000 */
[----:B------:R-:W0:Y:S01]  /*03c0*/  MUFU.SQRT R17, R23 ;  /* 0x0000001700117308 */ /* 0x000e220000002000 */
[----:B------:R-:W-:Y:S01]  /*03d0*/  FSETP.GEU.FTZ.AND P0, PT, R23, 4, PT ;  /* 0x408000001700780b */ /* 0x000fe20003f1e000 */
[----:B---3--:R-:W-:-:S03]  /*03e0*/  FMUL.FTZ R16, R11, R14 ;  /* 0x0000000e0b107220 */ /* 0x008fc60000410000 */
[----:B------:R-:W-:-:S03]  /*03f0*/  ISETP.EQ.OR P0, PT, R0, UR4, P0 ;  /* 0x0000000400007c0c */ /* 0x000fc60008702670 */
[----:B0-----:R-:W0:Y:S02]  /*0400*/  MUFU.RCP R17, R17 ;  /* 0x0000001100117308 */ /* 0x001e240000001000 */
[----:B0-----:R-:W-:-:S04]  /*0410*/  FMUL.FTZ R16, R16, R17 ;  /* 0x0000001110107220 */ /* 0x001fc80000410000 */
[----:B------:R-:W-:-:S04]  /*0420*/  FMUL.FTZ R16, R17, R16 ;  /* 0x0000001011107220 */ /* 0x000fc80000410000 */
[----:B------:R-:W-:-:S04]  /*0430*/  FMUL.FTZ R16, R17, R16 ;  /* 0x0000001011107220 */ /* 0x000fc80000410000 */
[-C--:B------:R-:W-:Y:S01]  /*0440*/  FFMA.FTZ R13, R20, R16.reuse, R13 ;  /* 0x00000010140d7223 */ /* 0x080fe2000001000d */
[----:B------:R-:W-:Y:S01]  /*0450*/  FFMA.FTZ R12, R21, R16, R12 ;  /* 0x00000010150c7223 */ /* 0x000fe2000001000c */
[----:B------:R-:W-:Y:S06]  /*0460*/  @P0 BRA `(.L_x_2) ;  /* 0x00000000005c0947 */ /* 0x000fec0003800000 */
[----:B------:R-:W-:Y:S02]  /*0470*/  UIADD3 UR15, UP0, UPT, UR5, UR20, URZ ;  /* 0x00000014050f7290 */ /* 0x000fe4000ff1e0ff */
[----:B----4-:R-:W-:Y:S02]  /*0480*/  UIADD3 UR7, UP1, UPT, UR5, UR22, URZ ;  /* 0x0000001605077290 */ /* 0x010fe4000ff3e0ff */
[----:B------:R-:W-:Y:S02]  /*0490*/  UIADD3.X UR16, UPT, UPT, UR6, UR21, URZ, UP0, !UPT ;  /* 0x0000001506107290 */ /* 0x000fe400087fe4ff */
[----:B------:R-:W-:Y:S01]  /*04a0*/  UIADD3.X UR14, UPT, UPT, UR6, UR23, URZ, UP1, !UPT ;  /* 0x00000017060e7290 */ /* 0x000fe20008ffe4ff */
[----:B------:R-:W-:Y:S02]  /*04b0*/  MOV R18, UR15 ;  /* 0x0000000f00127c02 */ /* 0x000fe40008000f00 */
[----:B------:R-:W-:Y:S02]  /*04c0*/  MOV R16, UR7 ;  /* 0x0000000700107c02 */ /* 0x000fe40008000f00 */
[----:B------:R-:W-:-:S02]  /*04d0*/  MOV R19, UR16 ;  /* 0x0000001000137c02 */ /* 0x000fc40008000f00 */
[----:B------:R-:W-:-:S04]  /*04e0*/  MOV R17, UR14 ;  /* 0x0000000e00117c02 */ /* 0x000fc80008000f00 */
[----:B------:R-:W2:Y:S04]  /*04f0*/  LDG.E R19, desc[UR12][R18.64] ;  /* 0x0000000c12137981 */ /* 0x000ea8000c1e1900 */
[----:B------:R-:W3:Y:S01]  /*0500*/  LDG.E R17, desc[UR12][R16.64] ;  /* 0x0000000c10117981 */ /* 0x000ee2000c1e1900 */
[C---:B------:R-:W-:Y:S01]  /*0510*/  FADD.FTZ R20, R7.reuse, R14 ;  /* 0x0000000e07147221 */ /* 0x040fe20000010000 */
[----:B------:R-:W-:-:S04]  /*0520*/  FADD.FTZ R15, R7, R7 ;  /* 0x00000007070f7221 */ /* 0x000fc80000010000 */
[----:B------:R-:W-:Y:S01]  /*0530*/  FSETP.GT.FTZ.AND P0, PT, |R20|, 8.50705917302346158658e+37, PT ;  /* 0x7e8000001400780b */ /* 0x000fe20003f14200 */
[----:B------:R-:W-:-:S12]  /*0540*/  FMUL.FTZ R14, R14, R15 ;  /* 0x0000000f0e0e7220 */ /* 0x000fd80000410000 */
[----:B------:R-:W-:Y:S01]  /*0550*/  @P0 FMUL.FTZ R20, R20, 0.25 ;  /* 0x3e80000014140820 */ /* 0x000fe20000410000 */
[----:B------:R-:W-:-:S03]  /*0560*/  @P0 FMUL.FTZ R14, R14, 0.25 ;  /* 0x3e8000000e0e0820 */ /* 0x000fc60000410000 */
[----:B------:R-:W0:Y:S02]  /*0570*/  MUFU.RCP R21, R20 ;  /* 0x0000001400157308 */ /* 0x000e240000001000 */
[----:B0-----:R-:W-:-:S04]  /*0580*/  FMUL.FTZ R21, R21, R14 ;  /* 0x0000000e15157220 */ /* 0x001fc80000410000 */
[----:B------:R-:W-:Y:S01]  /*0590*/  FMUL.FTZ R14, R21, 1999.9998779296875 ;  /* 0x44f9ffff150e7820 */ /* 0x000fe20000410000 */
[----:B--2---:R-:W-:Y:S01]  /*05a0*/  FADD.FTZ R19, -R6, R19 ;  /* 0x0000001306137221 */ /* 0x004fe20000010100 */
[----:B---3--:R-:W-:-:S03]  /*05b0*/  FADD.FTZ R17, -R8, R17 ;  /* 0x0000001108117221 */ /* 0x008fc60000010100 */
[C---:B------:R-:W-:Y:S01]  /*05c0*/  FFMA.FTZ R13, R14.reuse, R19, R13 ;  /* 0x000000130e0d7223 */ /* 0x040fe2000001000d */
[----:B------:R-:W-:-:S07]  /*05d0*/  FFMA.FTZ R12, R14, R17, R12 ;  /* 0x000000110e0c7223 */ /* 0x000fce000001000c */
.L_x_2:
[----:B-1--4-:R-:W-:Y:S05]  /*05e0*/  BSYNC.RECONVERGENT B0 ;  /* 0x0000000000007941 */ /* 0x012fea0003800200 */
.L_x_1:
[----:B------:R-:W-:Y:S02]  /*05f0*/  UIADD3 UR5, UP0, UPT, UR5, 0x4, URZ ;  /* 0x0000000405057890 */ /* 0x000fe4000ff1e0ff */
[----:B------:R-:W-:Y:S02]  /*0600*/  UIADD3 UR4, UPT, UPT, UR4, 0x1, URZ ;  /* 0x0000000104047890 */ /* 0x000fe4000fffe0ff */
[----:B------:R-:W-:Y:S02]  /*0610*/  UIADD3.X UR6, UPT, UPT, URZ, UR6, URZ, UP0, !UPT ;  /* 0x00000006ff067290 */ /* 0x000fe400087fe4ff */
[----:B------:R-:W-:-:S09]  /*0620*/  UISETP.NE.AND UP0, UPT, UR4, UR17, UPT ;  /* 0x000000110400728c */ /* 0x000fd2000bf05270 */
[----:B------:R-:W-:Y:S05]  /*0630*/  BRA.U UP0, `(.L_x_3) ;  /* 0xfffffffd000c7547 */ /* 0x000fea000b83ffff */
[----:B------:R-:W-:Y:S05]  /*0640*/  BRA `(.L_x_4) ;  /* 0x0000000000047947 */ /* 0x000fea0003800000 */
.L_x_0:
[----:B------:R-:W-:-:S07]  /*0650*/  CS2R R12, SRZ ;  /* 0x00000000000c7805 */ /* 0x000fce000001ff00 */
.L_x_4:
[C---:B-----5:R-:W-:Y:S01]  /*0660*/  FMUL.FTZ R0, R7.reuse, 0.25 ;  /* 0x3e80000007007820 */ /* 0x060fe20000410000 */
[----:B------:R-:W-:Y:S01]  /*0670*/  FSETP.GT.FTZ.AND P0, PT, |R7|, 8.50705917302346158658e+37, PT ;  /* 0x7e8000000700780b */ /* 0x000fe20003f14200 */
[----:B------:R-:W-:-:S03]  /*0680*/  FMUL.FTZ R13, R13, 0.00050000002374872565269 ;  /* 0x3a03126f0d0d7820 */ /* 0x000fc60000410000 */
[----:B------:R-:W-:-:S04]  /*0690*/  FSEL R0, R0, R7, P0 ;  /* 0x0000000700007208 */ /* 0x000fc80000000000 */
[----:B------:R-:W1:Y:S05]  /*06a0*/  MUFU.RCP R7, R0 ;  /* 0x0000000000077308 */ /* 0x000e6a0000001000 */
[----:B------:R-:W-:-:S04]  /*06b0*/  @P0 FMUL.FTZ R13, R13, 0.25 ;  /* 0x3e8000000d0d0820 */ /* 0x000fc80000410000 */
[----:B-1----:R-:W-:-:S05]  /*06c0*/  FFMA.FTZ R13, R7, R13, R6 ;  /* 0x0000000d070d7223 */ /* 0x002fca0000010006 */
[----:B------:R-:W-:Y:S04]  /*06d0*/  STG.E desc[UR12][R2.64], R13 ;  /* 0x0000000d02007986 */ /* 0x000fe8000c10190c */
[----:B------:R-:W3:Y:S01]  /*06e0*/  LDG.E R6, desc[UR12][R4.64] ;  /* 0x0000000c04067981 */ /* 0x000ee2000c1e1900 */
[----:B------:R-:W-:-:S04]  /*06f0*/  FMUL.FTZ R12, R12, 0.00050000002374872565269 ;  /* 0x3a03126f0c0c7820 */ /* 0x000fc80000410000 */
[----:B------:R-:W-:-:S04]  /*0700*/  @P0 FMUL.FTZ R12, R12, 0.25 ;  /* 0x3e8000000c0c0820 */ /* 0x000fc80000410000 */
[----:B---3--:R-:W-:-:S05]  /*0710*/  FFMA.FTZ R7, R7, R12, R6 ;  /* 0x0000000c07077223 */ /* 0x008fca0000010006 */
[----:B------:R-:W-:Y:S01]  /*0720*/  STG.E desc[UR12][R4.64], R7 ;  /* 0x0000000704007986 */ /* 0x000fe2000c10190c */
[----:B------:R-:W-:Y:S05]  /*0730*/  EXIT ;  /* 0x000000000000794d */ /* 0x000fea0003800000 */
.L_x_5:
[----:B------:R-:W-:-:S00]  /*0740*/  BRA `(.L_x_5) ;  /* 0xfffffffc00fc7947 */ /* 0x000fc0000383ffff */
[----:B------:R-:W-:-:S00]  /*0750*/  NOP ;  /* 0x0000000000007918 */ /* 0x000fc00000000000 */
        /* <DEDUP_REMOVED lines=10> */
.L_x_9:


//--------------------- .text._Z15update_positionPfS_S_S_i --------------------------
	.section	.text._Z15update_positionPfS_S_S_i,"ax",@progbits
	.align	128
.text._Z15update_positionPfS_S_S_i:
        .type           _Z15update_positionPfS_S_S_i,@function
        .size           _Z15update_positionPfS_S_S_i,(.L_x_10 - _Z15update_positionPfS_S_S_i)
        .other          _Z15update_positionPfS_S_S_i,@"STO_CUDA_ENTRY STV_DEFAULT"
_Z15update_positionPfS_S_S_i:
        /* <DEDUP_REMOVED lines=14> */
[----:B------:R-:W3:Y:S08]  /*00e0*/  LDC.64 R4, c[0x0][0x398] ;  /* 0x0000e600ff047b82 */ /* 0x000ef00000000a00 */
[----:B------:R-:W4:Y:S01]  /*00f0*/  LDC.64 R8, c[0x0][0x388] ;  /* 0x0000e200ff087b82 */ /* 0x000f220000000a00 */
[----:B0-----:R-:W-:-:S05]  /*0100*/  IMAD.WIDE R2, R11, 0x4, R2 ;  /* 0x000000040b027825 */ /* 0x001fca00078e0202 */
[----:B-1----:R-:W5:Y:S01]  /*0110*/  LDG.E R13, desc[UR4][R2.64] ;  /* 0x00000004020d7981 */ /* 0x002f62000c1e1900 */
[----:B--2---:R-:W-:-:S05]  /*0120*/  IMAD.WIDE R6, R11, 0x4, R6 ;  /* 0x000000040b067825 */ /* 0x004fca00078e0206 */
[----:B------:R-:W5:Y:S01]  /*0130*/  LDG.E R0, desc[UR4][R6.64] ;  /* 0x0000000406007981 */ /* 0x000f62000c1e1900 */
[----:B---3--:R-:W-:-:S04]  /*0140*/  IMAD.WIDE R4, R11, 0x4, R4 ;  /* 0x000000040b047825 */ /* 0x008fc800078e0204 */
[----:B----4-:R-:W-:Y:S02]  /*0150*/  IMAD.WIDE R8, R11, 0x4, R8 ;  /* 0x000000040b087825 */ /* 0x010fe400078e0208 */
[----:B------:R-:W2:Y:S04]  /*0160*/  LDG.E R11, desc[UR4][R4.64] ;  /* 0x00000004040b7981 */ /* 0x000ea8000c1e1900 */
[----:B------:R-:W2:Y:S01]  /*0170*/  LDG.E R10, desc[UR4][R8.64] ;  /* 0x00000004080a7981 */ /* 0x000ea2000c1e1900 */
[----:B------:R-:W-:Y:S01]  /*0180*/  BSSY.RECONVERGENT B0, `(.L_x_6) ;  /* 0x0000012000007945 */ /* 0x000fe20003800200 */
[----:B-----5:R-:W-:-:S05]  /*0190*/  FFMA.FTZ R15, R13, 0.00050000002374872565269, R0 ;  /* 0x3a03126f0d0f7823 */ /* 0x020fca0000010000 */
[----:B------:R-:W-:Y:S01]  /*01a0*/  FSETP.GT.FTZ.AND P0, PT, R15, 4000, PT ;  /* 0x457a00000f00780b */ /* 0x000fe20003f14000 */
[----:B--2---:R-:W-:-:S12]  /*01b0*/  FFMA.FTZ R17, R11, 0.00050000002374872565269, R10 ;  /* 0x3a03126f0b117823 */ /* 0x004fd8000001000a */
[----:B------:R-:W-:Y:S01]  /*01c0*/  @P0 MOV R15, 0x457a0000 ;  /* 0x457a0000000f0802 */ /* 0x000fe20000000f00 */
[----:B------:R-:W-:Y:S01]  /*01d0*/  @P0 FADD.FTZ R13, -R13, -RZ ;  /* 0x800000ff0d0d0221 */ /* 0x000fe20000010100 */
[----:B------:R-:W-:Y:S06]  /*01e0*/  @P0 BRA `(.L_x_7) ;  /* 0x00000000002c0947 */ /* 0x000fec0003800000 */
[----:B------:R-:W-:-:S13]  /*01f0*/  FSETP.GEU.FTZ.AND P0, PT, R15, RZ, PT ;  /* 0x000000ff0f00720b */ /* 0x000fda0003f1e000 */
[----:B------:R-:W-:Y:S01]  /*0200*/  @!P0 FADD.FTZ R13, -R13, -RZ ;  /* 0x800000ff0d0d8221 */ /* 0x000fe20000010100 */
[----:B------:R-:W-:Y:S01]  /*0210*/  @!P0 MOV R15, RZ ;  /* 0x000000ff000f8202 */ /* 0x000fe20000000f00 */
[----:B------:R-:W-:Y:S06]  /*0220*/  @!P0 BRA `(.L_x_7) ;  /* 0x00000000001c8947 */ /* 0x000fec0003800000 */
[----:B------:R-:W-:-:S13]  /*0230*/  FSETP.GT.FTZ.AND P0, PT, R17, 4000, PT ;  /* 0x457a00001100780b */ /* 0x000fda0003f14000 */
[----:B------:R-:W-:Y:S01]  /*0240*/  @P0 FADD.FTZ R11, -R11, -RZ ;  /* 0x800000ff0b0b0221 */ /* 0x000fe20000010100 */
[----:B------:R-:W-:Y:S01]  /*0250*/  @P0 MOV R17, 0x457a0000 ;  /* 0x457a000000110802 */ /* 0x000fe20000000f00 */
[----:B------:R-:W-:Y:S06]  /*0260*/  @P0 BRA `(.L_x_7) ;  /* 0x00000000000c0947 */ /* 0x000fec0003800000 */
[----:B------:R-:W-:-:S13]  /*0270*/  FSETP.GEU.FTZ.AND P0, PT, R17, RZ, PT ;  /* 0x000000ff1100720b */ /* 0x000fda0003f1e000 */
[----:B------:R-:W-:Y:S01]  /*0280*/  @!P0 FADD.FTZ R11, -R11, -RZ ;  /* 0x800000ff0b0b8221 */ /* 0x000fe20000010100 */
[----:B------:R-:W-:-:S07]  /*0290*/  @!P0 MOV R17, RZ ;  /* 0x000000ff00118202 */ /* 0x000fce0000000f00 */
.L_x_7:
[----:B------:R-:W-:Y:S05]  /*02a0*/  BSYNC.RECONVERGENT B0 ;  /* 0x0000000000007941 */ /* 0x000fea0003800200 */
.L_x_6:
[----:B------:R-:W-:Y:S04]  /*02b0*/  STG.E desc[UR4][R6.64], R15 ;  /* 0x0000000f06007986 */ /* 0x000fe8000c101904 */
[----:B------:R-:W-:Y:S04]  /*02c0*/  STG.E desc[UR4][R8.64], R17 ;  /* 0x0000001108007986 */ /* 0x000fe8000c101904 */
[----:B------:R-:W-:Y:S04]  /*02d0*/  STG.E desc[UR4][R2.64], R13 ;  /* 0x0000000d02007986 */ /* 0x000fe8000c101904 */
[----:B------:R-:W-:Y:S01]  /*02e0*/  STG.E desc[UR4][R4.64], R11 ;  /* 0x0000000b04007986 */ /* 0x000fe2000c101904 */
[----:B------:R-:W-:Y:S05]  /*02f0*/  EXIT ;  /* 0x000000000000794d */ /* 0x000fea0003800000 */
.L_x_8:
        /* <DEDUP_REMOVED lines=16> */
.L_x_10:


//--------------------- .nv.shared.reserved.0     --------------------------
	.section	.nv.shared.reserved.0,"aw",@nobits
	.weak		__nv_reservedSMEM_offset_0_alias
	.size		__nv_reservedSMEM_offset_0_alias, 0, 64
	.other		__nv_reservedSMEM_offset_0_alias,@"STO_CUDA_RESERVED_SHARED STV_DEFAULT"
__nv_reservedSMEM_offset_0_alias:
	.zero		0
	.zero		64


//--------------------- .nv.constant0._Z15update_velocityPfS_S_S_S_i --------------------------
	.section	.nv.constant0._Z15update_velocityPfS_S_S_S_i,"a",@progbits
	.sectionflags	@""
	.align	4
.nv.constant0._Z15update_velocityPfS_S_S_S_i:
	.zero		940


//--------------------- .nv.constant0._Z15update_positionPfS_S_S_i --------------------------
	.section	.nv.constant0._Z15update_positionPfS_S_S_i,"a",@progbits
	.sectionflags	@""
	.align	4
.nv.constant0._Z15update_positionPfS_S_S_i:
	.zero		932


//--------------------- SYMBOLS --------------------------

	.type		.nv.reservedSmem.offset0,@object
	.size		.nv.reservedSmem.offset0,0x4
